	.headerflags	@"EF_CUDA_TEXMODE_UNIFIED EF_CUDA_64BIT_ADDRESS EF_CUDA_ACCELERATORS EF_CUDA_SM90 EF_CUDA_VIRTUAL_SM(EF_CUDA_SM90)"
	.elftype	@"ET_EXEC"


//--------------------- .nv.info                  --------------------------
	.section	.nv.info,"",@"SHT_CUDA_INFO"
	.align	4


	//----- nvinfo : EIATTR_REGCOUNT
	.align		4
        /*0000*/ 	.byte	0x04, 0x2f
        /*0002*/ 	.short	(.L_3 - .L_2)
	.align		4
.L_2:
        /*0004*/ 	.word	index@(triton_poi_fused__native_batch_norm_legit_no_training_add_relu_12)
        /*0008*/ 	.word	0x00000027


	//----- nvinfo : EIATTR_MIN_STACK_SIZE
	.align		4
.L_3:
        /*000c*/ 	.byte	0x04, 0x12
        /*000e*/ 	.short	(.L_5 - .L_4)
	.align		4
.L_4:
        /*0010*/ 	.word	index@(triton_poi_fused__native_batch_norm_legit_no_training_add_relu_12)
        /*0014*/ 	.word	0x00000000


	//----- nvinfo : EIATTR_FRAME_SIZE
	.align		4
.L_5:
        /*0018*/ 	.byte	0x04, 0x11
        /*001a*/ 	.short	(.L_7 - .L_6)
	.align		4
.L_6:
        /*001c*/ 	.word	index@(triton_poi_fused__native_batch_norm_legit_no_training_add_relu_12)
        /*0020*/ 	.word	0x00000000


	//----- nvinfo : EIATTR_MIN_STACK_SIZE
	.align		4
.L_7:
        /*0024*/ 	.byte	0x04, 0x12
        /*0026*/ 	.short	(.L_9 - .L_8)
	.align		4
.L_8:
        /*0028*/ 	.word	index@(triton_poi_fused__native_batch_norm_legit_no_training_add_relu_12)
        /*002c*/ 	.word	0x00000000
.L_9:


//--------------------- .nv.info.triton_poi_fused__native_batch_norm_legit_no_training_add_relu_12 --------------------------
	.section	.nv.info.triton_poi_fused__native_batch_norm_legit_no_training_add_relu_12,"",@"SHT_CUDA_INFO"
	.sectionflags	@""
	.align	4


	//----- nvinfo : EIATTR_CUDA_API_VERSION
	.align		4
        /*0000*/ 	.byte	0x04, 0x37
        /*0002*/ 	.short	(.L_11 - .L_10)
.L_10:
        /*0004*/ 	.word	0x0000007c


	//----- nvinfo : EIATTR_KPARAM_INFO
	.align		4
.L_11:
        /*0008*/ 	.byte	0x04, 0x17
        /*000a*/ 	.short	(.L_13 - .L_12)
.L_12:
        /*000c*/ 	.word	0x00000000
        /*0010*/ 	.short	0x0007
        /*0012*/ 	.short	0x0038
        /*0014*/ 	.byte	0x00, 0xf0, 0x11, 0x00


	//----- nvinfo : EIATTR_KPARAM_INFO
	.align		4
.L_13:
        /*0018*/ 	.byte	0x04, 0x17
        /*001a*/ 	.short	(.L_15 - .L_14)
.L_14:
        /*001c*/ 	.word	0x00000000
        /*0020*/ 	.short	0x0006
        /*0022*/ 	.short	0x0030
        /*0024*/ 	.byte	0x00, 0xf4, 0x21, 0x00


	//----- nvinfo : EIATTR_KPARAM_INFO
	.align		4
.L_15:
        /*0028*/ 	.byte	0x04, 0x17
        /*002a*/ 	.short	(.L_17 - .L_16)
.L_16:
        /*002c*/ 	.word	0x00000000
        /*0030*/ 	.short	0x0005
        /*0032*/ 	.short	0x0028
        /*0034*/ 	.byte	0x00, 0xf4, 0x21, 0x00


	//----- nvinfo : EIATTR_KPARAM_INFO
	.align		4
.L_17:
        /*0038*/ 	.byte	0x04, 0x17
        /*003a*/ 	.short	(.L_19 - .L_18)
.L_18:
        /*003c*/ 	.word	0x00000000
        /*0040*/ 	.short	0x0004
        /*0042*/ 	.short	0x0020
        /*0044*/ 	.byte	0x00, 0xf4, 0x21, 0x00


	//----- nvinfo : EIATTR_KPARAM_INFO
	.align		4
.L_19:
        /*0048*/ 	.byte	0x04, 0x17
        /*004a*/ 	.short	(.L_21 - .L_20)
.L_20:
        /*004c*/ 	.word	0x00000000
        /*0050*/ 	.short	0x0003
        /*0052*/ 	.short	0x0018
        /*0054*/ 	.byte	0x00, 0xf4, 0x21, 0x00


	//----- nvinfo : EIATTR_KPARAM_INFO
	.align		4
.L_21:
        /*0058*/ 	.byte	0x04, 0x17
        /*005a*/ 	.short	(.L_23 - .L_22)
.L_22:
        /*005c*/ 	.word	0x00000000
        /*0060*/ 	.short	0x0002
        /*0062*/ 	.short	0x0010
        /*0064*/ 	.byte	0x00, 0xf4, 0x21, 0x00


	//----- nvinfo : EIATTR_KPARAM_INFO
	.align		4
.L_23:
        /*0068*/ 	.byte	0x04, 0x17
        /*006a*/ 	.short	(.L_25 - .L_24)
.L_24:
        /*006c*/ 	.word	0x00000000
        /*0070*/ 	.short	0x0001
        /*0072*/ 	.short	0x0008
        /*0074*/ 	.byte	0x00, 0xf4, 0x21, 0x00


	//----- nvinfo : EIATTR_KPARAM_INFO
	.align		4
.L_25:
        /*0078*/ 	.byte	0x04, 0x17
        /*007a*/ 	.short	(.L_27 - .L_26)
.L_26:
        /*007c*/ 	.word	0x00000000
        /*0080*/ 	.short	0x0000
        /*0082*/ 	.short	0x0000
        /*0084*/ 	.byte	0x00, 0xf4, 0x21, 0x00


	//----- nvinfo : EIATTR_SPARSE_MMA_MASK
	.align		4
.L_27:
        /*0088*/ 	.byte	0x03, 0x50
        /*008a*/ 	.short	0x0000


	//----- nvinfo : EIATTR_MAXREG_COUNT
	.align		4
        /*008c*/ 	.byte	0x03, 0x1b
        /*008e*/ 	.short	0x00ff


	//----- nvinfo : EIATTR_EXIT_INSTR_OFFSETS
	.align		4
        /*0090*/ 	.byte	0x04, 0x1c
        /*0092*/ 	.short	(.L_29 - .L_28)


	//   ....[0]....
.L_28:
        /*0094*/ 	.word	0x000007d0


	//----- nvinfo : EIATTR_REQNTID
	.align		4
.L_29:
        /*0098*/ 	.byte	0x04, 0x10
        /*009a*/ 	.short	(.L_31 - .L_30)
.L_30:
        /*009c*/ 	.word	0x00000080
        /*00a0*/ 	.word	0x00000001
        /*00a4*/ 	.word	0x00000001


	//----- nvinfo : EIATTR_CBANK_PARAM_SIZE
	.align		4
.L_31:
        /*00a8*/ 	.byte	0x03, 0x19
        /*00aa*/ 	.short	0x003c


	//----- nvinfo : EIATTR_PARAM_CBANK
	.align		4
        /*00ac*/ 	.byte	0x04, 0x0a
        /*00ae*/ 	.short	(.L_33 - .L_32)
	.align		4
.L_32:
        /*00b0*/ 	.word	index@(.nv.constant0.triton_poi_fused__native_batch_norm_legit_no_training_add_relu_12)
        /*00b4*/ 	.short	0x0210
        /*00b6*/ 	.short	0x003c


	//----- nvinfo : EIATTR_SW_WAR
	.align		4
.L_33:
        /*00b8*/ 	.byte	0x04, 0x36
        /*00ba*/ 	.short	(.L_35 - .L_34)
.L_34:
        /*00bc*/ 	.word	0x00000008
.L_35:


//--------------------- .nv.callgraph             --------------------------
	.section	.nv.callgraph,"",@"SHT_CUDA_CALLGRAPH"
	.align	4
	.sectionentsize	8
	.align		4
        /*0000*/ 	.word	0x00000000
	.align		4
        /*0004*/ 	.word	0xffffffff
	.align		4
        /*0008*/ 	.word	0x00000000
	.align		4
        /*000c*/ 	.word	0xfffffffe
	.align		4
        /*0010*/ 	.word	0x00000000
	.align		4
        /*0014*/ 	.word	0xfffffffd
	.align		4
        /*0018*/ 	.word	0x00000000
	.align		4
        /*001c*/ 	.word	0xfffffffc


//--------------------- .nv.constant4             --------------------------
	.section	.nv.constant4,"a",@progbits
	.align	8
	.align		8
.nv.constant4:
        /*0000*/ 	.dword	_$_str
	.align		8
        /*0008*/ 	.dword	_$_str_$_2


//--------------------- .text.triton_poi_fused__native_batch_norm_legit_no_training_add_relu_12 --------------------------
	.section	.text.triton_poi_fused__native_batch_norm_legit_no_training_add_relu_12,"ax",@progbits
	.align	128
        .global         triton_poi_fused__native_batch_norm_legit_no_training_add_relu_12
        .type           triton_poi_fused__native_batch_norm_legit_no_training_add_relu_12,@function
        .size           triton_poi_fused__native_batch_norm_legit_no_training_add_relu_12,(.L_x_1 - triton_poi_fused__native_batch_norm_legit_no_training_add_relu_12)
        .other          triton_poi_fused__native_batch_norm_legit_no_training_add_relu_12,@"STO_CUDA_ENTRY STV_DEFAULT"
triton_poi_fused__native_batch_norm_legit_no_training_add_relu_12:
.text.triton_poi_fused__native_batch_norm_legit_no_training_add_relu_12:
[----:B------:R-:W-:Y:S01]  /*0000*/  LDC R1, c[0x0][0x28] ;  /* 0x00000a00ff017b82 */ /* 0x000fe20000000800 */
[----:B------:R-:W1:Y:S07]  /*0010*/  S2R R0, SR_TID.X ;  /* 0x0000000000007919 */ /* 0x000e6e0000002100 */
[----:B------:R-:W2:Y:S01]  /*0020*/  LDC.64 R4, c[0x0][0x220] ;  /* 0x00008800ff047b82 */ /* 0x000ea20000000a00 */
[----:B------:R-:W-:Y:S01]  /*0030*/  ULDC.64 UR4, c[0x0][0x208] ;  /* 0x0000820000047ab9 */ /* 0x000fe20000000a00 */
[----:B------:R-:W3:Y:S06]  /*0040*/  S2R R7, SR_CTAID.X ;  /* 0x0000000000077919 */ /* 0x000eec0000002500 */
[----:B------:R-:W4:Y:S08]  /*0050*/  LDC.64 R8, c[0x0][0x218] ;  /* 0x00008600ff087b82 */ /* 0x000f300000000a00 */
[----:B------:R-:W5:Y:S08]  /*0060*/  LDC.64 R20, c[0x0][0x210] ;  /* 0x00008400ff147b82 */ /* 0x000f700000000a00 */
[----:B------:R-:W5:Y:S01]  /*0070*/  LDC.64 R12, c[0x0][0x228] ;  /* 0x00008a00ff0c7b82 */ /* 0x000f620000000a00 */
[----:B-1----:R-:W-:-:S07]  /*0080*/  SHF.L.U32 R0, R0, 0x2, RZ ;  /* 0x0000000200007819 */ /* 0x002fce00000006ff */
[----:B------:R-:W1:Y:S01]  /*0090*/  LDC.64 R16, c[0x0][0x230] ;  /* 0x00008c00ff107b82 */ /* 0x000e620000000a00 */
[----:B---3--:R-:W-:Y:S02]  /*00a0*/  SHF.R.S32.HI R3, RZ, 0x15, R7 ;  /* 0x00000015ff037819 */ /* 0x008fe40000011407 */
[----:B------:R-:W-:Y:S02]  /*00b0*/  LOP3.LUT R0, R0, 0x1fc, RZ, 0xc0, !PT ;  /* 0x000001fc00007812 */ /* 0x000fe400078ec0ff */
[----:B------:R-:W-:Y:S01]  /*00c0*/  SGXT R3, R3, 0x1 ;  /* 0x000000010303781a */ /* 0x000fe20000000200 */
[----:B------:R-:W-:Y:S01]  /*00d0*/  HFMA2.MMA R2, -RZ, RZ, 1.625, 0 ;  /* 0x3e800000ff027435 */ /* 0x000fe200000001ff */
[----:B------:R-:W-:Y:S01]  /*00e0*/  LEA R0, R7, R0, 0xa ;  /* 0x0000000007007211 */ /* 0x000fe200078e50ff */
[----:B------:R-:W3:Y:S03]  /*00f0*/  LDC.64 R24, c[0x0][0x238] ;  /* 0x00008e00ff187b82 */ /* 0x000ee60000000a00 */
[----:B------:R-:W-:-:S04]  /*0100*/  LEA.HI R3, R3, R0, RZ, 0x7 ;  /* 0x0000000003037211 */ /* 0x000fc800078f38ff */
[----:B------:R-:W-:-:S04]  /*0110*/  LOP3.LUT R3, R3, 0xffffff80, RZ, 0xc0, !PT ;  /* 0xffffff8003037812 */ /* 0x000fc800078ec0ff */
[----:B------:R-:W-:-:S05]  /*0120*/  IADD3 R3, R0, -R3, RZ ;  /* 0x8000000300037210 */ /* 0x000fca0007ffe0ff */
[----:B--2---:R-:W-:-:S06]  /*0130*/  IMAD.WIDE R4, R3, 0x4, R4 ;  /* 0x0000000403047825 */ /* 0x004fcc00078e0204 */
[----:B------:R-:W2:Y:S01]  /*0140*/  LDG.E.EL.128 R4, desc[UR4][R4.64] ;  /* 0x0000000404047981 */ /* 0x000ea2000c2e1d00 */
[----:B----4-:R-:W-:-:S04]  /*0150*/  IMAD.WIDE R8, R3, 0x4, R8 ;  /* 0x0000000403087825 */ /* 0x010fc800078e0208 */
[----:B-----5:R-:W-:Y:S02]  /*0160*/  IMAD.WIDE R20, R0, 0x4, R20 ;  /* 0x0000000400147825 */ /* 0x020fe400078e0214 */
[----:B------:R-:W4:Y:S02]  /*0170*/  LDG.E.EL.128 R8, desc[UR4][R8.64] ;  /* 0x0000000408087981 */ /* 0x000f24000c2e1d00 */
[C---:B0-----:R-:W-:Y:S02]  /*0180*/  IMAD.WIDE R12, R3.reuse, 0x4, R12 ;  /* 0x00000004030c7825 */ /* 0x041fe400078e020c */
[----:B------:R-:W4:Y:S02]  /*0190*/  LDG.E.128 R28, desc[UR4][R20.64+0x800] ;  /* 0x00080004141c7981 */ /* 0x000f24000c1e1d00 */
[----:B-1----:R-:W-:Y:S02]  /*01a0*/  IMAD.WIDE R16, R3, 0x4, R16 ;  /* 0x0000000403107825 */ /* 0x002fe400078e0210 */
[----:B------:R-:W5:Y:S02]  /*01b0*/  LDG.E.128 R32, desc[UR4][R20.64] ;  /* 0x0000000414207981 */ /* 0x000f64000c1e1d00 */
[----:B--2---:R-:W-:Y:S01]  /*01c0*/  FADD R7, R7, 9.9999997473787516356e-06 ;  /* 0x3727c5ac07077421 */ /* 0x004fe20000000000 */
[----:B------:R-:W-:-:S04]  /*01d0*/  FADD R6, R6, 9.9999997473787516356e-06 ;  /* 0x3727c5ac06067421 */ /* 0x000fc80000000000 */
[----:B------:R-:W0:Y:S08]  /*01e0*/  MUFU.SQRT R14, R6 ;  /* 0x00000006000e7308 */ /* 0x000e300000002000 */
[----:B------:R-:W1:Y:S01]  /*01f0*/  MUFU.SQRT R7, R7 ;  /* 0x0000000700077308 */ /* 0x000e620000002000 */
[C---:B0-----:R-:W-:Y:S02]  /*0200*/  FSETP.GT.AND P0, PT, R14.reuse, 8.50705917302346158658e+37, PT ;  /* 0x7e8000000e00780b */ /* 0x041fe40003f04000 */
[----:B------:R-:W-:-:S02]  /*0210*/  FSETP.GEU.AND P2, PT, R14, 1.175494350822287508e-38, PT ;  /* 0x008000000e00780b */ /* 0x000fc40003f4e000 */
[C---:B-1----:R-:W-:Y:S02]  /*0220*/  FSETP.GT.AND P1, PT, R7.reuse, 8.50705917302346158658e+37, PT ;  /* 0x7e8000000700780b */ /* 0x042fe40003f24000 */
[----:B------:R-:W-:-:S07]  /*0230*/  FSETP.GEU.AND P3, PT, R7, 1.175494350822287508e-38, PT ;  /* 0x008000000700780b */ /* 0x000fce0003f6e000 */
[----:B------:R-:W-:-:S04]  /*0240*/  @P0 FMUL R14, R14, 0.25 ;  /* 0x3e8000000e0e0820 */ /* 0x000fc80000400000 */
[----:B------:R-:W-:Y:S01]  /*0250*/  @P1 FMUL R7, R7, 0.25 ;  /* 0x3e80000007071820 */ /* 0x000fe20000400000 */
[----:B------:R-:W-:-:S03]  /*0260*/  @!P2 FMUL R14, R14, 16777216 ;  /* 0x4b8000000e0ea820 */ /* 0x000fc60000400000 */
[----:B------:R-:W-:Y:S01]  /*0270*/  @!P3 FMUL R7, R7, 16777216 ;  /* 0x4b8000000707b820 */ /* 0x000fe20000400000 */
[----:B------:R-:W0:Y:S01]  /*0280*/  MUFU.RCP R6, R14 ;  /* 0x0000000e00067308 */ /* 0x000e220000001000 */
[C---:B------:R-:W-:Y:S02]  /*0290*/  FSEL R15, R2.reuse, 1, P0 ;  /* 0x3f800000020f7808 */ /* 0x040fe40000000000 */
[----:B------:R-:W-:-:S05]  /*02a0*/  FSEL R18, R2, 1, P1 ;  /* 0x3f80000002127808 */ /* 0x000fca0000800000 */
[----:B------:R-:W1:Y:S01]  /*02b0*/  MUFU.RCP R7, R7 ;  /* 0x0000000700077308 */ /* 0x000e620000001000 */
[----:B------:R-:W-:Y:S01]  /*02c0*/  @!P2 FMUL R15, R15, 16777216 ;  /* 0x4b8000000f0fa820 */ /* 0x000fe20000400000 */
[----:B------:R-:W-:-:S03]  /*02d0*/  @!P3 FMUL R18, R18, 16777216 ;  /* 0x4b8000001212b820 */ /* 0x000fc60000400000 */
[----:B0-----:R-:W-:Y:S02]  /*02e0*/  FMUL R6, R6, R15 ;  /* 0x0000000f06067220 */ /* 0x001fe40000400000 */
[----:B------:R-:W2:Y:S01]  /*02f0*/  LDG.E.EL.128 R12, desc[UR4][R12.64] ;  /* 0x000000040c0c7981 */ /* 0x000ea2000c2e1d00 */
[----:B-1----:R-:W-:-:S03]  /*0300*/  FMUL R3, R7, R18 ;  /* 0x0000001207037220 */ /* 0x002fc60000400000 */
[----:B------:R-:W2:Y:S01]  /*0310*/  LDG.E.EL.128 R16, desc[UR4][R16.64] ;  /* 0x0000000410107981 */ /* 0x000ea2000c2e1d00 */
[----:B------:R-:W-:Y:S01]  /*0320*/  FADD R7, R4, 9.9999997473787516356e-06 ;  /* 0x3727c5ac04077421 */ /* 0x000fe20000000000 */
[--C-:B----4-:R-:W-:Y:S01]  /*0330*/  FADD R4, R31, -R11.reuse ;  /* 0x8000000b1f047221 */ /* 0x110fe20000000000 */
[----:B-----5:R-:W-:Y:S01]  /*0340*/  FADD R20, R35, -R11 ;  /* 0x8000000b23147221 */ /* 0x020fe20000000000 */
[--C-:B------:R-:W-:Y:S01]  /*0350*/  FADD R21, R30, -R10.reuse ;  /* 0x8000000a1e157221 */ /* 0x100fe20000000000 */
[----:B------:R-:W-:Y:S01]  /*0360*/  FADD R23, R34, -R10 ;  /* 0x8000000a22177221 */ /* 0x000fe20000000000 */
[----:B------:R3:W0:Y:S01]  /*0370*/  MUFU.SQRT R36, R7 ;  /* 0x0000000700247308 */ /* 0x0006220000002000 */
[C---:B------:R-:W-:Y:S01]  /*0380*/  FMUL R4, R3.reuse, R4 ;  /* 0x0000000403047220 */ /* 0x040fe20000400000 */
[C---:B------:R-:W-:Y:S01]  /*0390*/  FMUL R21, R6.reuse, R21 ;  /* 0x0000001506157220 */ /* 0x040fe20000400000 */
[----:B------:R-:W-:Y:S01]  /*03a0*/  FMUL R23, R6, R23 ;  /* 0x0000001706177220 */ /* 0x000fe20000400000 */
[----:B------:R-:W-:Y:S01]  /*03b0*/  FMUL R10, R3, R20 ;  /* 0x00000014030a7220 */ /* 0x000fe20000400000 */
[----:B---3--:R-:W-:-:S05]  /*03c0*/  IMAD.WIDE R6, R0, 0x4, R24 ;  /* 0x0000000400067825 */ /* 0x008fca00078e0218 */
[----:B------:R-:W3:Y:S01]  /*03d0*/  LDG.E.128 R24, desc[UR4][R6.64+0x800] ;  /* 0x0008000406187981 */ /* 0x000ee2000c1e1d00 */
[C---:B0-----:R-:W-:Y:S02]  /*03e0*/  FSETP.GT.AND P0, PT, R36.reuse, 8.50705917302346158658e+37, PT ;  /* 0x7e8000002400780b */ /* 0x041fe40003f04000 */
[----:B------:R-:W-:-:S11]  /*03f0*/  FSETP.GEU.AND P1, PT, R36, 1.175494350822287508e-38, PT ;  /* 0x008000002400780b */ /* 0x000fd60003f2e000 */
[----:B------:R-:W-:-:S04]  /*0400*/  @P0 FMUL R36, R36, 0.25 ;  /* 0x3e80000024240820 */ /* 0x000fc80000400000 */
[----:B------:R-:W-:-:S04]  /*0410*/  @!P1 FMUL R36, R36, 16777216 ;  /* 0x4b80000024249820 */ /* 0x000fc80000400000 */
[----:B------:R-:W0:Y:S01]  /*0420*/  MUFU.RCP R11, R36 ;  /* 0x00000024000b7308 */ /* 0x000e220000001000 */
[----:B------:R-:W-:Y:S01]  /*0430*/  FADD R5, R5, 9.9999997473787516356e-06 ;  /* 0x3727c5ac05057421 */ /* 0x000fe20000000000 */
[C-C-:B--2---:R-:W-:Y:S01]  /*0440*/  FFMA R4, R15.reuse, R4, R19.reuse ;  /* 0x000000040f047223 */ /* 0x144fe20000000013 */
[----:B------:R-:W-:Y:S01]  /*0450*/  FFMA R10, R15, R10, R19 ;  /* 0x0000000a0f0a7223 */ /* 0x000fe20000000013 */
[C-C-:B------:R-:W-:Y:S01]  /*0460*/  FFMA R3, R14.reuse, R21, R18.reuse ;  /* 0x000000150e037223 */ /* 0x140fe20000000012 */
[----:B------:R-:W-:Y:S02]  /*0470*/  FFMA R15, R14, R23, R18 ;  /* 0x000000170e0f7223 */ /* 0x000fe40000000012 */
[----:B------:R1:W2:Y:S01]  /*0480*/  LDG.E.128 R20, desc[UR4][R6.64] ;  /* 0x0000000406147981 */ /* 0x0002a2000c1e1d00 */
[----:B------:R-:W-:-:S05]  /*0490*/  FSEL R14, R2, 1, P0 ;  /* 0x3f800000020e7808 */ /* 0x000fca0000000000 */
[----:B------:R-:W-:-:S04]  /*04a0*/  @!P1 FMUL R14, R14, 16777216 ;  /* 0x4b8000000e0e9820 */ /* 0x000fc80000400000 */
[----:B0-----:R-:W-:Y:S01]  /*04b0*/  FMUL R11, R11, R14 ;  /* 0x0000000e0b0b7220 */ /* 0x001fe20000400000 */
[----:B------:R-:W-:Y:S01]  /*04c0*/  FADD R32, R32, -R8 ;  /* 0x8000000820207221 */ /* 0x000fe20000000000 */
[----:B------:R-:W0:Y:S01]  /*04d0*/  MUFU.SQRT R14, R5 ;  /* 0x00000005000e7308 */ /* 0x000e220000002000 */
[----:B-1----:R-:W1:Y:S01]  /*04e0*/  LDC.64 R6, c[0x0][0x240] ;  /* 0x00009000ff067b82 */ /* 0x002e620000000a00 */
[C---:B0-----:R-:W-:Y:S02]  /*04f0*/  FSETP.GT.AND P0, PT, R14.reuse, 8.50705917302346158658e+37, PT ;  /* 0x7e8000000e00780b */ /* 0x041fe40003f04000 */
[----:B------:R-:W-:-:S11]  /*0500*/  FSETP.GEU.AND P1, PT, R14, 1.175494350822287508e-38, PT ;  /* 0x008000000e00780b */ /* 0x000fd60003f2e000 */
[----:B------:R-:W-:-:S04]  /*0510*/  @P0 FMUL R14, R14, 0.25 ;  /* 0x3e8000000e0e0820 */ /* 0x000fc80000400000 */
[----:B------:R-:W-:-:S06]  /*0520*/  @!P1 FMUL R14, R14, 16777216 ;  /* 0x4b8000000e0e9820 */ /* 0x000fcc0000400000 */
[----:B------:R-:W0:Y:S01]  /*0530*/  MUFU.RCP R14, R14 ;  /* 0x0000000e000e7308 */ /* 0x000e220000001000 */
[----:B------:R-:W-:Y:S01]  /*0540*/  FSEL R19, R2, 1, P0 ;  /* 0x3f80000002137808 */ /* 0x000fe20000000000 */
[----:B------:R-:W-:-:S04]  /*0550*/  FMUL R5, R11, R32 ;  /* 0x000000200b057220 */ /* 0x000fc80000400000 */
[----:B------:R-:W-:Y:S01]  /*0560*/  @!P1 FMUL R19, R19, 16777216 ;  /* 0x4b80000013139820 */ /* 0x000fe20000400000 */
[--C-:B------:R-:W-:Y:S01]  /*0570*/  FADD R33, R33, -R9.reuse ;  /* 0x8000000921217221 */ /* 0x100fe20000000000 */
[----:B------:R-:W-:Y:S01]  /*0580*/  FADD R28, R28, -R8 ;  /* 0x800000081c1c7221 */ /* 0x000fe20000000000 */
[----:B------:R-:W-:Y:S01]  /*0590*/  FADD R29, R29, -R9 ;  /* 0x800000091d1d7221 */ /* 0x000fe20000000000 */
[----:B------:R-:W-:Y:S01]  /*05a0*/  FFMA R5, R12, R5, R16 ;  /* 0x000000050c057223 */ /* 0x000fe20000000010 */
[----:B0-----:R-:W-:Y:S01]  /*05b0*/  FMUL R2, R14, R19 ;  /* 0x000000130e027220 */ /* 0x001fe20000400000 */
[----:B------:R-:W-:-:S03]  /*05c0*/  FMUL R11, R11, R28 ;  /* 0x0000001c0b0b7220 */ /* 0x000fc60000400000 */
[C---:B------:R-:W-:Y:S01]  /*05d0*/  FMUL R8, R2.reuse, R33 ;  /* 0x0000002102087220 */ /* 0x040fe20000400000 */
[----:B------:R-:W-:Y:S01]  /*05e0*/  FMUL R2, R2, R29 ;  /* 0x0000001d02027220 */ /* 0x000fe20000400000 */
[----:B------:R-:W-:Y:S02]  /*05f0*/  FFMA R11, R12, R11, R16 ;  /* 0x0000000b0c0b7223 */ /* 0x000fe40000000010 */
[C-C-:B------:R-:W-:Y:S01]  /*0600*/  FFMA R8, R13.reuse, R8, R17.reuse ;  /* 0x000000080d087223 */ /* 0x140fe20000000011 */
[----:B------:R-:W-:Y:S01]  /*0610*/  FFMA R2, R13, R2, R17 ;  /* 0x000000020d027223 */ /* 0x000fe20000000011 */
[----:B---3--:R-:W-:Y:S01]  /*0620*/  FSETP.GEU.AND P5, PT, R3, -R26, PT ;  /* 0x8000001a0300720b */ /* 0x008fe20003fae000 */
[----:B------:R-:W-:Y:S01]  /*0630*/  FADD R3, R26, R3 ;  /* 0x000000031a037221 */ /* 0x000fe20000000000 */
[----:B------:R-:W-:Y:S01]  /*0640*/  FSETP.GEU.AND P3, PT, R11, -R24, PT ;  /* 0x800000180b00720b */ /* 0x000fe20003f6e000 */
[----:B------:R-:W-:Y:S01]  /*0650*/  FADD R24, R24, R11 ;  /* 0x0000000b18187221 */ /* 0x000fe20000000000 */
[----:B------:R-:W-:Y:S01]  /*0660*/  FSETP.GEU.AND P4, PT, R2, -R25, PT ;  /* 0x800000190200720b */ /* 0x000fe20003f8e000 */
[----:B------:R-:W-:Y:S01]  /*0670*/  FADD R2, R25, R2 ;  /* 0x0000000219027221 */ /* 0x000fe20000000000 */
[----:B-1----:R-:W-:Y:S01]  /*0680*/  IMAD.WIDE R6, R0, 0x4, R6 ;  /* 0x0000000400067825 */ /* 0x002fe200078e0206 */
[----:B------:R-:W-:-:S02]  /*0690*/  SEL R26, R3, RZ, P5 ;  /* 0x000000ff031a7207 */ /* 0x000fc40002800000 */
[----:B------:R-:W-:Y:S02]  /*06a0*/  SEL R24, R24, RZ, P3 ;  /* 0x000000ff18187207 */ /* 0x000fe40001800000 */
[----:B------:R-:W-:Y:S02]  /*06b0*/  SEL R25, R2, RZ, P4 ;  /* 0x000000ff02197207 */ /* 0x000fe40002000000 */
[----:B--2---:R-:W-:Y:S01]  /*06c0*/  FSETP.GEU.AND P6, PT, R5, -R20, PT ;  /* 0x800000140500720b */ /* 0x004fe20003fce000 */
[----:B------:R-:W-:Y:S01]  /*06d0*/  FADD R5, R20, R5 ;  /* 0x0000000514057221 */ /* 0x000fe20000000000 */
[----:B------:R-:W-:Y:S01]  /*06e0*/  FSETP.GEU.AND P0, PT, R8, -R21, PT ;  /* 0x800000150800720b */ /* 0x000fe20003f0e000 */
[----:B------:R-:W-:Y:S01]  /*06f0*/  FADD R9, R21, R8 ;  /* 0x0000000815097221 */ /* 0x000fe20000000000 */
[----:B------:R-:W-:Y:S02]  /*0700*/  FSETP.GEU.AND P1, PT, R15, -R22, PT ;  /* 0x800000160f00720b */ /* 0x000fe40003f2e000 */
[----:B------:R-:W-:Y:S01]  /*0710*/  SEL R8, R5, RZ, P6 ;  /* 0x000000ff05087207 */ /* 0x000fe20003000000 */
[----:B------:R-:W-:Y:S01]  /*0720*/  FADD R15, R22, R15 ;  /* 0x0000000f160f7221 */ /* 0x000fe20000000000 */
[----:B------:R-:W-:Y:S01]  /*0730*/  FSETP.GEU.AND P2, PT, R10, -R23, PT ;  /* 0x800000170a00720b */ /* 0x000fe20003f4e000 */
[----:B------:R-:W-:Y:S01]  /*0740*/  FADD R23, R23, R10 ;  /* 0x0000000a17177221 */ /* 0x000fe20000000000 */
[----:B------:R-:W-:Y:S01]  /*0750*/  FSETP.GEU.AND P6, PT, R4, -R27, PT ;  /* 0x8000001b0400720b */ /* 0x000fe20003fce000 */
[----:B------:R-:W-:Y:S01]  /*0760*/  FADD R4, R27, R4 ;  /* 0x000000041b047221 */ /* 0x000fe20000000000 */
[----:B------:R-:W-:-:S02]  /*0770*/  SEL R9, R9, RZ, P0 ;  /* 0x000000ff09097207 */ /* 0x000fc40000000000 */
[----:B------:R-:W-:Y:S02]  /*0780*/  SEL R10, R15, RZ, P1 ;  /* 0x000000ff0f0a7207 */ /* 0x000fe40000800000 */
[----:B------:R-:W-:Y:S02]  /*0790*/  SEL R11, R23, RZ, P2 ;  /* 0x000000ff170b7207 */ /* 0x000fe40001000000 */
[----:B------:R-:W-:-:S03]  /*07a0*/  SEL R27, R4, RZ, P6 ;  /* 0x000000ff041b7207 */ /* 0x000fc60003000000 */
[----:B------:R-:W-:Y:S04]  /*07b0*/  STG.E.128 desc[UR4][R6.64], R8 ;  /* 0x0000000806007986 */ /* 0x000fe8000c101d04 */
[----:B------:R-:W-:Y:S01]  /*07c0*/  STG.E.128 desc[UR4][R6.64+0x800], R24 ;  /* 0x0008001806007986 */ /* 0x000fe2000c101d04 */
[----:B------:R-:W-:Y:S05]  /*07d0*/  EXIT ;  /* 0x000000000000794d */ /* 0x000fea0003800000 */
.L_x_0:
[----:B------:R-:W-:-:S00]  /*07e0*/  BRA `(.L_x_0) ;  /* 0xfffffffc00fc7947 */ /* 0x000fc0000383ffff */
[----:B------:R-:W-:-:S00]  /*07f0*/  NOP ;  /* 0x0000000000007918 */ /* 0x000fc00000000000 */
        /* <DEDUP_REMOVED lines=8> */
.L_x_1:


//--------------------- .nv.global.init           --------------------------
	.section	.nv.global.init,"aw",@progbits
.nv.global.init:
	.type		_$_str,@object
	.size		_$_str,(_$_str_$_2 - _$_str)
_$_str:
        /*0000*/ 	.byte	0x5f, 0x5f, 0x43, 0x55, 0x44, 0x41, 0x5f, 0x46, 0x54, 0x5a, 0x00
	.type		_$_str_$_2,@object
	.size		_$_str_$_2,(.L_1 - _$_str_$_2)
_$_str_$_2:
        /*000b*/ 	.byte	0x5f, 0x5f, 0x43, 0x55, 0x44, 0x41, 0x5f, 0x50, 0x52, 0x45, 0x43, 0x5f, 0x53, 0x51, 0x52, 0x54
        /*001b*/ 	.byte	0x00
.L_1:


//--------------------- .nv.constant0.triton_poi_fused__native_batch_norm_legit_no_training_add_relu_12 --------------------------
	.section	.nv.constant0.triton_poi_fused__native_batch_norm_legit_no_training_add_relu_12,"a",@progbits
	.sectionflags	@""
	.align	4
.nv.constant0.triton_poi_fused__native_batch_norm_legit_no_training_add_relu_12:
	.zero		588
